//
// Generated by NVIDIA NVVM Compiler
//
// Compiler Build ID: CL-36424714
// Cuda compilation tools, release 13.0, V13.0.88
// Based on NVVM 20.0.0
//

.version 9.0
.target sm_100
.address_size 64

	// .globl	_Z10sgd_kernelPfPKfS_lffff

.visible .entry _Z10sgd_kernelPfPKfS_lffff(
	.param .u64 .ptr .align 1 _Z10sgd_kernelPfPKfS_lffff_param_0,
	.param .u64 .ptr .align 1 _Z10sgd_kernelPfPKfS_lffff_param_1,
	.param .u64 .ptr .align 1 _Z10sgd_kernelPfPKfS_lffff_param_2,
	.param .u64 _Z10sgd_kernelPfPKfS_lffff_param_3,
	.param .f32 _Z10sgd_kernelPfPKfS_lffff_param_4,
	.param .f32 _Z10sgd_kernelPfPKfS_lffff_param_5,
	.param .f32 _Z10sgd_kernelPfPKfS_lffff_param_6,
	.param .f32 _Z10sgd_kernelPfPKfS_lffff_param_7
)
{
	.reg .pred 	%p<2>;
	.reg .b32 	%r<5>;
	.reg .b32 	%f<9>;
	.reg .b64 	%rd<13>;

	ld.param.u64 	%rd2, [_Z10sgd_kernelPfPKfS_lffff_param_0];
	ld.param.u64 	%rd3, [_Z10sgd_kernelPfPKfS_lffff_param_1];
	ld.param.u64 	%rd4, [_Z10sgd_kernelPfPKfS_lffff_param_2];
	ld.param.u64 	%rd5, [_Z10sgd_kernelPfPKfS_lffff_param_3];
	ld.param.f32 	%f1, [_Z10sgd_kernelPfPKfS_lffff_param_4];
	ld.param.f32 	%f2, [_Z10sgd_kernelPfPKfS_lffff_param_5];
	mov.u32 	%r1, %ctaid.x;
	mov.u32 	%r2, %ntid.x;
	mov.u32 	%r3, %tid.x;
	mad.lo.s32 	%r4, %r1, %r2, %r3;
	cvt.s64.s32 	%rd1, %r4;
	setp.le.s64 	%p1, %rd5, %rd1;
	@%p1 bra 	$L__BB0_2;
	cvta.to.global.u64 	%rd6, %rd3;
	cvta.to.global.u64 	%rd7, %rd4;
	cvta.to.global.u64 	%rd8, %rd2;
	shl.b64 	%rd9, %rd1, 2;
	add.s64 	%rd10, %rd6, %rd9;
	ld.global.f32 	%f3, [%rd10];
	add.s64 	%rd11, %rd7, %rd9;
	ld.global.f32 	%f4, [%rd11];
	fma.rn.f32 	%f5, %f2, %f4, %f3;
	st.global.f32 	[%rd11], %f5;
	mul.f32 	%f6, %f1, %f5;
	add.s64 	%rd12, %rd8, %rd9;
	ld.global.f32 	%f7, [%rd12];
	sub.f32 	%f8, %f7, %f6;
	st.global.f32 	[%rd12], %f8;
$L__BB0_2:
	ret;

}


// ===== COMPILED SASS (sm_100) =====

	.target	sm_100

	.elftype	@"ET_EXEC"


//--------------------- .note.nv.tkinfo           --------------------------
	.section	.note.nv.tkinfo,"",@"SHT_NOTE"
	.sectionflags	@"SHF_NOTE_NV_TKINFO"
	.tkinfo
        /*0018*/ 	.word	0x00000002
        /*0030*/ 	.string	""
        /*0030*/ 	.string	"ptxas"
        /*0030*/ 	.string	"Cuda compilation tools, release 13.0, V13.0.88"
        /*0030*/ 	.string	"Build cuda_13.0.r13.0/compiler.36424714_0"
        /*0030*/ 	.string	"-arch sm_100 -m 64 "



//--------------------- .note.nv.cuinfo           --------------------------
	.section	.note.nv.cuinfo,"",@"SHT_NOTE"
	.sectionflags	@"SHF_NOTE_NV_CUINFO"
        /*0018*/ 	.short	0x0002
        /*001a*/ 	.short	0x0064
        /*001c*/ 	.short	0x0082
	.zero		2


//--------------------- .nv.info                  --------------------------
	.section	.nv.info,"",@"SHT_CUDA_INFO"
	.align	4


	//----- nvinfo : EIATTR_REGCOUNT
	.align		4
        /*0000*/ 	.byte	0x04, 0x2f
        /*0002*/ 	.short	(.L_1 - .L_0)
	.align		4
.L_0:
        /*0004*/ 	.word	index@(_Z10sgd_kernelPfPKfS_lffff)
        /*0008*/ 	.word	0x0000000e


	//----- nvinfo : EIATTR_FRAME_SIZE
	.align		4
.L_1:
        /*000c*/ 	.byte	0x04, 0x11
        /*000e*/ 	.short	(.L_3 - .L_2)
	.align		4
.L_2:
        /*0010*/ 	.word	index@(_Z10sgd_kernelPfPKfS_lffff)
        /*0014*/ 	.word	0x00000000


	//----- nvinfo : EIATTR_MIN_STACK_SIZE
	.align		4
.L_3:
        /*0018*/ 	.byte	0x04, 0x12
        /*001a*/ 	.short	(.L_5 - .L_4)
	.align		4
.L_4:
        /*001c*/ 	.word	index@(_Z10sgd_kernelPfPKfS_lffff)
        /*0020*/ 	.word	0x00000000
.L_5:


//--------------------- .nv.compat                --------------------------
	.section	.nv.compat,"",@"SHT_CUDA_COMPAT_INFO"
	.align	4
        /*0000*/ 	.byte	0x02, 0x09, 0x00, 0x00, 0x02, 0x02, 0x01, 0x00, 0x02, 0x05, 0x05, 0x00, 0x03, 0x07, 0x01, 0x01
        /*0010*/ 	.byte	0x02, 0x03, 0x00, 0x00, 0x02, 0x06, 0x01, 0x00, 0x04, 0x0b, 0x08, 0x00, 0x09, 0x00, 0x00, 0x00
        /*0020*/ 	.byte	0x00, 0x00, 0x00, 0x00


//--------------------- .nv.info._Z10sgd_kernelPfPKfS_lffff --------------------------
	.section	.nv.info._Z10sgd_kernelPfPKfS_lffff,"",@"SHT_CUDA_INFO"
	.sectionflags	@""
	.align	4


	//----- nvinfo : EIATTR_CUDA_API_VERSION
	.align		4
        /*0000*/ 	.byte	0x04, 0x37
        /*0002*/ 	.short	(.L_7 - .L_6)
.L_6:
        /*0004*/ 	.word	0x00000082


	//----- nvinfo : EIATTR_KPARAM_INFO
	.align		4
.L_7:
        /*0008*/ 	.byte	0x04, 0x17
        /*000a*/ 	.short	(.L_9 - .L_8)
.L_8:
        /*000c*/ 	.word	0x00000000
        /*0010*/ 	.short	0x0007
        /*0012*/ 	.short	0x002c
        /*0014*/ 	.byte	0x00, 0xf0, 0x11, 0x00


	//----- nvinfo : EIATTR_KPARAM_INFO
	.align		4
.L_9:
        /*0018*/ 	.byte	0x04, 0x17
        /*001a*/ 	.short	(.L_11 - .L_10)
.L_10:
        /*001c*/ 	.word	0x00000000
        /*0020*/ 	.short	0x0006
        /*0022*/ 	.short	0x0028
        /*0024*/ 	.byte	0x00, 0xf0, 0x11, 0x00


	//----- nvinfo : EIATTR_KPARAM_INFO
	.align		4
.L_11:
        /*0028*/ 	.byte	0x04, 0x17
        /*002a*/ 	.short	(.L_13 - .L_12)
.L_12:
        /*002c*/ 	.word	0x00000000
        /*0030*/ 	.short	0x0005
        /*0032*/ 	.short	0x0024
        /*0034*/ 	.byte	0x00, 0xf0, 0x11, 0x00


	//----- nvinfo : EIATTR_KPARAM_INFO
	.align		4
.L_13:
        /*0038*/ 	.byte	0x04, 0x17
        /*003a*/ 	.short	(.L_15 - .L_14)
.L_14:
        /*003c*/ 	.word	0x00000000
        /*0040*/ 	.short	0x0004
        /*0042*/ 	.short	0x0020
        /*0044*/ 	.byte	0x00, 0xf0, 0x11, 0x00


	//----- nvinfo : EIATTR_KPARAM_INFO
	.align		4
.L_15:
        /*0048*/ 	.byte	0x04, 0x17
        /*004a*/ 	.short	(.L_17 - .L_16)
.L_16:
        /*004c*/ 	.word	0x00000000
        /*0050*/ 	.short	0x0003
        /*0052*/ 	.short	0x0018
        /*0054*/ 	.byte	0x00, 0xf0, 0x21, 0x00


	//----- nvinfo : EIATTR_KPARAM_INFO
	.align		4
.L_17:
        /*0058*/ 	.byte	0x04, 0x17
        /*005a*/ 	.short	(.L_19 - .L_18)
.L_18:
        /*005c*/ 	.word	0x00000000
        /*0060*/ 	.short	0x0002
        /*0062*/ 	.short	0x0010
        /*0064*/ 	.byte	0x00, 0xf5, 0x21, 0x00


	//----- nvinfo : EIATTR_KPARAM_INFO
	.align		4
.L_19:
        /*0068*/ 	.byte	0x04, 0x17
        /*006a*/ 	.short	(.L_21 - .L_20)
.L_20:
        /*006c*/ 	.word	0x00000000
        /*0070*/ 	.short	0x0001
        /*0072*/ 	.short	0x0008
        /*0074*/ 	.byte	0x00, 0xf5, 0x21, 0x00


	//----- nvinfo : EIATTR_KPARAM_INFO
	.align		4
.L_21:
        /*0078*/ 	.byte	0x04, 0x17
        /*007a*/ 	.short	(.L_23 - .L_22)
.L_22:
        /*007c*/ 	.word	0x00000000
        /*0080*/ 	.short	0x0000
        /*0082*/ 	.short	0x0000
        /*0084*/ 	.byte	0x00, 0xf5, 0x21, 0x00


	//----- nvinfo : EIATTR_SPARSE_MMA_MASK
	.align		4
.L_23:
        /*0088*/ 	.byte	0x03, 0x50
        /*008a*/ 	.short	0x0000


	//----- nvinfo : EIATTR_MAXREG_COUNT
	.align		4
        /*008c*/ 	.byte	0x03, 0x1b
        /*008e*/ 	.short	0x00ff


	//----- nvinfo : EIATTR_MERCURY_ISA_VERSION
	.align		4
        /*0090*/ 	.byte	0x03, 0x5f
        /*0092*/ 	.short	0x0101


	//----- nvinfo : EIATTR_VRC_CTA_INIT_COUNT
	.align		4
        /*0094*/ 	.byte	0x02, 0x4a
	.zero		1
	.zero		1


	//----- nvinfo : EIATTR_EXIT_INSTR_OFFSETS
	.align		4
        /*0098*/ 	.byte	0x04, 0x1c
        /*009a*/ 	.short	(.L_25 - .L_24)


	//   ....[0]....
.L_24:
        /*009c*/ 	.word	0x00000090


	//   ....[1]....
        /*00a0*/ 	.word	0x000001d0


	//----- nvinfo : EIATTR_CBANK_PARAM_SIZE
	.align		4
.L_25:
        /*00a4*/ 	.byte	0x03, 0x19
        /*00a6*/ 	.short	0x0030


	//----- nvinfo : EIATTR_PARAM_CBANK
	.align		4
        /*00a8*/ 	.byte	0x04, 0x0a
        /*00aa*/ 	.short	(.L_27 - .L_26)
	.align		4
.L_26:
        /*00ac*/ 	.word	index@(.nv.constant0._Z10sgd_kernelPfPKfS_lffff)
        /*00b0*/ 	.short	0x0380
        /*00b2*/ 	.short	0x0030


	//----- nvinfo : EIATTR_SW_WAR
	.align		4
.L_27:
        /*00b4*/ 	.byte	0x04, 0x36
        /*00b6*/ 	.short	(.L_29 - .L_28)
.L_28:
        /*00b8*/ 	.word	0x00000008
.L_29:


//--------------------- .nv.callgraph             --------------------------
	.section	.nv.callgraph,"",@"SHT_CUDA_CALLGRAPH"
	.align	4
	.sectionentsize	8
	.align		4
        /*0000*/ 	.word	0x00000000
	.align		4
        /*0004*/ 	.word	0xffffffff
	.align		4
        /*0008*/ 	.word	0x00000000
	.align		4
        /*000c*/ 	.word	0xfffffffe
	.align		4
        /*0010*/ 	.word	0x00000000
	.align		4
        /*0014*/ 	.word	0xfffffffd
	.align		4
        /*0018*/ 	.word	0x00000000
	.align		4
        /*001c*/ 	.word	0xfffffffc


//--------------------- .text._Z10sgd_kernelPfPKfS_lffff --------------------------
	.section	.text._Z10sgd_kernelPfPKfS_lffff,"ax",@progbits
	.align	128
        .global         _Z10sgd_kernelPfPKfS_lffff
        .type           _Z10sgd_kernelPfPKfS_lffff,@function
        .size           _Z10sgd_kernelPfPKfS_lffff,(.L_x_1 - _Z10sgd_kernelPfPKfS_lffff)
        .other          _Z10sgd_kernelPfPKfS_lffff,@"STO_CUDA_ENTRY STV_DEFAULT"
_Z10sgd_kernelPfPKfS_lffff:
.text._Z10sgd_kernelPfPKfS_lffff:
[----:B------:R-:W-:Y:S01]  /*0000*/  LDC R1, c[0x0][0x37c] ;  /* 0x0000df00ff017b82 */ /* 0x000fe20000000800 */
[----:B------:R-:W0:Y:S07]  /*0010*/  S2R R3, SR_TID.X ;  /* 0x0000000000037919 */ /* 0x000e2e0000002100 */
[----:B------:R-:W0:Y:S01]  /*0020*/  S2UR UR4, SR_CTAID.X ;  /* 0x00000000000479c3 */ /* 0x000e220000002500 */
[----:B------:R-:W1:Y:S07]  /*0030*/  LDCU.64 UR6, c[0x0][0x398] ;  /* 0x00007300ff0677ac */ /* 0x000e6e0008000a00 */
[----:B------:R-:W0:Y:S02]  /*0040*/  LDC R0, c[0x0][0x360] ;  /* 0x0000d800ff007b82 */ /* 0x000e240000000800 */
[----:B0-----:R-:W-:-:S05]  /*0050*/  IMAD R0, R0, UR4, R3 ;  /* 0x0000000400007c24 */ /* 0x001fca000f8e0203 */
[----:B-1----:R-:W-:Y:S02]  /*0060*/  ISETP.GE.U32.AND P0, PT, R0, UR6, PT ;  /* 0x0000000600007c0c */ /* 0x002fe4000bf06070 */
[----:B------:R-:W-:-:S04]  /*0070*/  SHF.R.S32.HI R3, RZ, 0x1f, R0 ;  /* 0x0000001fff037819 */ /* 0x000fc80000011400 */
[----:B------:R-:W-:-:S13]  /*0080*/  ISETP.GE.AND.EX P0, PT, R3, UR7, PT, P0 ;  /* 0x0000000703007c0c */ /* 0x000fda000bf06300 */
[----:B------:R-:W-:Y:S05]  /*0090*/  @P0 EXIT ;  /* 0x000000000000094d */ /* 0x000fea0003800000 */
[----:B------:R-:W0:Y:S01]  /*00a0*/  LDCU.128 UR8, c[0x0][0x380] ;  /* 0x00007000ff0877ac */ /* 0x000e220008000c00 */
[C---:B------:R-:W-:Y:S01]  /*00b0*/  IMAD.SHL.U32 R4, R0.reuse, 0x4, RZ ;  /* 0x0000000400047824 */ /* 0x040fe200078e00ff */
[----:B------:R-:W-:Y:S01]  /*00c0*/  SHF.L.U64.HI R0, R0, 0x2, R3 ;  /* 0x0000000200007819 */ /* 0x000fe20000010203 */
[----:B------:R-:W1:Y:S01]  /*00d0*/  LDCU.64 UR6, c[0x0][0x390] ;  /* 0x00007200ff0677ac */ /* 0x000e620008000a00 */
[----:B------:R-:W2:Y:S02]  /*00e0*/  LDCU.64 UR4, c[0x0][0x358] ;  /* 0x00006b00ff0477ac */ /* 0x000ea40008000a00 */
[C---:B0-----:R-:W-:Y:S02]  /*00f0*/  IADD3 R6, P0, PT, R4.reuse, UR10, RZ ;  /* 0x0000000a04067c10 */ /* 0x041fe4000ff1e0ff */
[----:B-1----:R-:W-:Y:S02]  /*0100*/  IADD3 R2, P1, PT, R4, UR6, RZ ;  /* 0x0000000604027c10 */ /* 0x002fe4000ff3e0ff */
[----:B------:R-:W-:-:S02]  /*0110*/  IADD3.X R7, PT, PT, R0, UR11, RZ, P0, !PT ;  /* 0x0000000b00077c10 */ /* 0x000fc400087fe4ff */
[----:B------:R-:W-:Y:S01]  /*0120*/  IADD3.X R3, PT, PT, R0, UR7, RZ, P1, !PT ;  /* 0x0000000700037c10 */ /* 0x000fe20008ffe4ff */
[----:B------:R-:W0:Y:S02]  /*0130*/  LDCU.64 UR6, c[0x0][0x3a0] ;  /* 0x00007400ff0677ac */ /* 0x000e240008000a00 */
[----:B--2---:R-:W0:Y:S04]  /*0140*/  LDG.E R6, desc[UR4][R6.64] ;  /* 0x0000000406067981 */ /* 0x004e28000c1e1900 */
[----:B------:R-:W0:Y:S01]  /*0150*/  LDG.E R9, desc[UR4][R2.64] ;  /* 0x0000000402097981 */ /* 0x000e22000c1e1900 */
[----:B------:R-:W-:-:S04]  /*0160*/  IADD3 R4, P0, PT, R4, UR8, RZ ;  /* 0x0000000804047c10 */ /* 0x000fc8000ff1e0ff */
[----:B------:R-:W-:Y:S01]  /*0170*/  IADD3.X R5, PT, PT, R0, UR9, RZ, P0, !PT ;  /* 0x0000000900057c10 */ /* 0x000fe200087fe4ff */
[----:B0-----:R-:W-:-:S05]  /*0180*/  FFMA R9, R9, UR7, R6 ;  /* 0x0000000709097c23 */ /* 0x001fca0008000006 */
[----:B------:R-:W-:Y:S04]  /*0190*/  STG.E desc[UR4][R2.64], R9 ;  /* 0x0000000902007986 */ /* 0x000fe8000c101904 */
[----:B------:R-:W2:Y:S02]  /*01a0*/  LDG.E R0, desc[UR4][R4.64] ;  /* 0x0000000404007981 */ /* 0x000ea4000c1e1900 */
[----:B--2---:R-:W-:-:S05]  /*01b0*/  FFMA R11, -R9, UR6, R0 ;  /* 0x00000006090b7c23 */ /* 0x004fca0008000100 */
[----:B------:R-:W-:Y:S01]  /*01c0*/  STG.E desc[UR4][R4.64], R11 ;  /* 0x0000000b04007986 */ /* 0x000fe2000c101904 */
[----:B------:R-:W-:Y:S05]  /*01d0*/  EXIT ;  /* 0x000000000000794d */ /* 0x000fea0003800000 */
.L_x_0:
[----:B------:R-:W-:-:S00]  /*01e0*/  BRA `(.L_x_0) ;  /* 0xfffffffc00fc7947 */ /* 0x000fc0000383ffff */
[----:B------:R-:W-:-:S00]  /*01f0*/  NOP ;  /* 0x0000000000007918 */ /* 0x000fc00000000000 */
        /* <DEDUP_REMOVED lines=8> */
.L_x_1:


//--------------------- .nv.shared.reserved.0     --------------------------
	.section	.nv.shared.reserved.0,"aw",@nobits
	.weak		__nv_reservedSMEM_offset_0_alias
	.size		__nv_reservedSMEM_offset_0_alias, 0, 64
	.other		__nv_reservedSMEM_offset_0_alias,@"STO_CUDA_RESERVED_SHARED STV_DEFAULT"
__nv_reservedSMEM_offset_0_alias:
	.zero		0
	.zero		64


//--------------------- .nv.constant0._Z10sgd_kernelPfPKfS_lffff --------------------------
	.section	.nv.constant0._Z10sgd_kernelPfPKfS_lffff,"a",@progbits
	.sectionflags	@""
	.align	4
.nv.constant0._Z10sgd_kernelPfPKfS_lffff:
	.zero		944


//--------------------- SYMBOLS --------------------------

	.type		.nv.reservedSmem.offset0,@object
	.size		.nv.reservedSmem.offset0,0x4
